//
// Generated by NVIDIA NVVM Compiler
//
// Compiler Build ID: CL-36424714
// Cuda compilation tools, release 13.0, V13.0.88
// Based on NVVM 20.0.0
//

.version 9.0
.target sm_100
.address_size 64

	// .globl	default_function_kernel0
// _ZZ24default_function_kernel0E20placeholder_d_shared has been demoted
// _ZZ24default_function_kernel0E18placeholder_shared has been demoted

.visible .entry default_function_kernel0(
	.param .u64 .ptr .align 1 default_function_kernel0_param_0,
	.param .u64 .ptr .align 1 default_function_kernel0_param_1,
	.param .u64 .ptr .align 1 default_function_kernel0_param_2
)
.maxntid 16
{
	.reg .pred 	%p<2>;
	.reg .b32 	%r<23>;
	.reg .b32 	%f<264>;
	.reg .b64 	%rd<21>;
	// demoted variable
	.shared .align 4 .b8 _ZZ24default_function_kernel0E20placeholder_d_shared[256];
	// demoted variable
	.shared .align 4 .b8 _ZZ24default_function_kernel0E18placeholder_shared[4096];
	ld.param.u64 	%rd8, [default_function_kernel0_param_0];
	ld.param.u64 	%rd9, [default_function_kernel0_param_1];
	ld.param.u64 	%rd7, [default_function_kernel0_param_2];
	cvta.to.global.u64 	%rd10, %rd9;
	cvta.to.global.u64 	%rd11, %rd8;
	mov.u32 	%r1, %tid.x;
	shl.b32 	%r9, %r1, 3;
	mov.u32 	%r10, _ZZ24default_function_kernel0E20placeholder_d_shared;
	add.s32 	%r2, %r10, %r9;
	mov.u32 	%r3, %ctaid.x;
	shl.b32 	%r11, %r3, 5;
	and.b32  	%r12, %r11, 2147482624;
	shl.b32 	%r13, %r1, 1;
	or.b32  	%r14, %r12, %r13;
	shl.b32 	%r15, %r1, 4;
	mov.u32 	%r16, _ZZ24default_function_kernel0E18placeholder_shared;
	add.s32 	%r4, %r16, %r15;
	shl.b32 	%r17, %r3, 14;
	shl.b32 	%r18, %r1, 2;
	or.b32  	%r19, %r18, %r17;
	mad.lo.s32 	%r5, %r1, 240, %r4;
	mul.wide.u32 	%rd12, %r14, 4;
	add.s64 	%rd13, %rd12, %rd11;
	add.s64 	%rd20, %rd13, 128;
	mul.wide.u32 	%rd14, %r19, 4;
	add.s64 	%rd15, %rd14, %rd10;
	add.s64 	%rd19, %rd15, 32768;
	mov.f32 	%f263, 0f00000000;
	mov.b32 	%r22, 0;
$L__BB0_1:
	bar.sync 	0;
	ld.global.nc.v2.f32 	{%f4, %f5}, [%rd20+-128];
	st.shared.v2.f32 	[%r2], {%f4, %f5};
	ld.global.nc.v2.f32 	{%f6, %f7}, [%rd20];
	st.shared.v2.f32 	[%r2+128], {%f6, %f7};
	ld.global.nc.v4.f32 	{%f8, %f9, %f10, %f11}, [%rd19+-32768];
	st.shared.v4.f32 	[%r4], {%f8, %f9, %f10, %f11};
	ld.global.nc.v4.f32 	{%f12, %f13, %f14, %f15}, [%rd19+-28672];
	st.shared.v4.f32 	[%r4+256], {%f12, %f13, %f14, %f15};
	ld.global.nc.v4.f32 	{%f16, %f17, %f18, %f19}, [%rd19+-24576];
	st.shared.v4.f32 	[%r4+512], {%f16, %f17, %f18, %f19};
	ld.global.nc.v4.f32 	{%f20, %f21, %f22, %f23}, [%rd19+-20480];
	st.shared.v4.f32 	[%r4+768], {%f20, %f21, %f22, %f23};
	ld.global.nc.v4.f32 	{%f24, %f25, %f26, %f27}, [%rd19+-16384];
	st.shared.v4.f32 	[%r4+1024], {%f24, %f25, %f26, %f27};
	ld.global.nc.v4.f32 	{%f28, %f29, %f30, %f31}, [%rd19+-12288];
	st.shared.v4.f32 	[%r4+1280], {%f28, %f29, %f30, %f31};
	ld.global.nc.v4.f32 	{%f32, %f33, %f34, %f35}, [%rd19+-8192];
	st.shared.v4.f32 	[%r4+1536], {%f32, %f33, %f34, %f35};
	ld.global.nc.v4.f32 	{%f36, %f37, %f38, %f39}, [%rd19+-4096];
	st.shared.v4.f32 	[%r4+1792], {%f36, %f37, %f38, %f39};
	ld.global.nc.v4.f32 	{%f40, %f41, %f42, %f43}, [%rd19];
	st.shared.v4.f32 	[%r4+2048], {%f40, %f41, %f42, %f43};
	ld.global.nc.v4.f32 	{%f44, %f45, %f46, %f47}, [%rd19+4096];
	st.shared.v4.f32 	[%r4+2304], {%f44, %f45, %f46, %f47};
	ld.global.nc.v4.f32 	{%f48, %f49, %f50, %f51}, [%rd19+8192];
	st.shared.v4.f32 	[%r4+2560], {%f48, %f49, %f50, %f51};
	ld.global.nc.v4.f32 	{%f52, %f53, %f54, %f55}, [%rd19+12288];
	st.shared.v4.f32 	[%r4+2816], {%f52, %f53, %f54, %f55};
	ld.global.nc.v4.f32 	{%f56, %f57, %f58, %f59}, [%rd19+16384];
	st.shared.v4.f32 	[%r4+3072], {%f56, %f57, %f58, %f59};
	ld.global.nc.v4.f32 	{%f60, %f61, %f62, %f63}, [%rd19+20480];
	st.shared.v4.f32 	[%r4+3328], {%f60, %f61, %f62, %f63};
	ld.global.nc.v4.f32 	{%f64, %f65, %f66, %f67}, [%rd19+24576];
	st.shared.v4.f32 	[%r4+3584], {%f64, %f65, %f66, %f67};
	ld.global.nc.v4.f32 	{%f68, %f69, %f70, %f71}, [%rd19+28672];
	st.shared.v4.f32 	[%r4+3840], {%f68, %f69, %f70, %f71};
	bar.sync 	0;
	ld.shared.f32 	%f72, [_ZZ24default_function_kernel0E20placeholder_d_shared];
	ld.shared.f32 	%f73, [%r5];
	fma.rn.f32 	%f74, %f72, %f73, %f263;
	ld.shared.f32 	%f75, [_ZZ24default_function_kernel0E20placeholder_d_shared+4];
	ld.shared.f32 	%f76, [%r5+4];
	fma.rn.f32 	%f77, %f75, %f76, %f74;
	ld.shared.f32 	%f78, [_ZZ24default_function_kernel0E20placeholder_d_shared+8];
	ld.shared.f32 	%f79, [%r5+8];
	fma.rn.f32 	%f80, %f78, %f79, %f77;
	ld.shared.f32 	%f81, [_ZZ24default_function_kernel0E20placeholder_d_shared+12];
	ld.shared.f32 	%f82, [%r5+12];
	fma.rn.f32 	%f83, %f81, %f82, %f80;
	ld.shared.f32 	%f84, [_ZZ24default_function_kernel0E20placeholder_d_shared+16];
	ld.shared.f32 	%f85, [%r5+16];
	fma.rn.f32 	%f86, %f84, %f85, %f83;
	ld.shared.f32 	%f87, [_ZZ24default_function_kernel0E20placeholder_d_shared+20];
	ld.shared.f32 	%f88, [%r5+20];
	fma.rn.f32 	%f89, %f87, %f88, %f86;
	ld.shared.f32 	%f90, [_ZZ24default_function_kernel0E20placeholder_d_shared+24];
	ld.shared.f32 	%f91, [%r5+24];
	fma.rn.f32 	%f92, %f90, %f91, %f89;
	ld.shared.f32 	%f93, [_ZZ24default_function_kernel0E20placeholder_d_shared+28];
	ld.shared.f32 	%f94, [%r5+28];
	fma.rn.f32 	%f95, %f93, %f94, %f92;
	ld.shared.f32 	%f96, [_ZZ24default_function_kernel0E20placeholder_d_shared+32];
	ld.shared.f32 	%f97, [%r5+32];
	fma.rn.f32 	%f98, %f96, %f97, %f95;
	ld.shared.f32 	%f99, [_ZZ24default_function_kernel0E20placeholder_d_shared+36];
	ld.shared.f32 	%f100, [%r5+36];
	fma.rn.f32 	%f101, %f99, %f100, %f98;
	ld.shared.f32 	%f102, [_ZZ24default_function_kernel0E20placeholder_d_shared+40];
	ld.shared.f32 	%f103, [%r5+40];
	fma.rn.f32 	%f104, %f102, %f103, %f101;
	ld.shared.f32 	%f105, [_ZZ24default_function_kernel0E20placeholder_d_shared+44];
	ld.shared.f32 	%f106, [%r5+44];
	fma.rn.f32 	%f107, %f105, %f106, %f104;
	ld.shared.f32 	%f108, [_ZZ24default_function_kernel0E20placeholder_d_shared+48];
	ld.shared.f32 	%f109, [%r5+48];
	fma.rn.f32 	%f110, %f108, %f109, %f107;
	ld.shared.f32 	%f111, [_ZZ24default_function_kernel0E20placeholder_d_shared+52];
	ld.shared.f32 	%f112, [%r5+52];
	fma.rn.f32 	%f113, %f111, %f112, %f110;
	ld.shared.f32 	%f114, [_ZZ24default_function_kernel0E20placeholder_d_shared+56];
	ld.shared.f32 	%f115, [%r5+56];
	fma.rn.f32 	%f116, %f114, %f115, %f113;
	ld.shared.f32 	%f117, [_ZZ24default_function_kernel0E20placeholder_d_shared+60];
	ld.shared.f32 	%f118, [%r5+60];
	fma.rn.f32 	%f119, %f117, %f118, %f116;
	ld.shared.f32 	%f120, [_ZZ24default_function_kernel0E20placeholder_d_shared+64];
	ld.shared.f32 	%f121, [%r5+64];
	fma.rn.f32 	%f122, %f120, %f121, %f119;
	ld.shared.f32 	%f123, [_ZZ24default_function_kernel0E20placeholder_d_shared+68];
	ld.shared.f32 	%f124, [%r5+68];
	fma.rn.f32 	%f125, %f123, %f124, %f122;
	ld.shared.f32 	%f126, [_ZZ24default_function_kernel0E20placeholder_d_shared+72];
	ld.shared.f32 	%f127, [%r5+72];
	fma.rn.f32 	%f128, %f126, %f127, %f125;
	ld.shared.f32 	%f129, [_ZZ24default_function_kernel0E20placeholder_d_shared+76];
	ld.shared.f32 	%f130, [%r5+76];
	fma.rn.f32 	%f131, %f129, %f130, %f128;
	ld.shared.f32 	%f132, [_ZZ24default_function_kernel0E20placeholder_d_shared+80];
	ld.shared.f32 	%f133, [%r5+80];
	fma.rn.f32 	%f134, %f132, %f133, %f131;
	ld.shared.f32 	%f135, [_ZZ24default_function_kernel0E20placeholder_d_shared+84];
	ld.shared.f32 	%f136, [%r5+84];
	fma.rn.f32 	%f137, %f135, %f136, %f134;
	ld.shared.f32 	%f138, [_ZZ24default_function_kernel0E20placeholder_d_shared+88];
	ld.shared.f32 	%f139, [%r5+88];
	fma.rn.f32 	%f140, %f138, %f139, %f137;
	ld.shared.f32 	%f141, [_ZZ24default_function_kernel0E20placeholder_d_shared+92];
	ld.shared.f32 	%f142, [%r5+92];
	fma.rn.f32 	%f143, %f141, %f142, %f140;
	ld.shared.f32 	%f144, [_ZZ24default_function_kernel0E20placeholder_d_shared+96];
	ld.shared.f32 	%f145, [%r5+96];
	fma.rn.f32 	%f146, %f144, %f145, %f143;
	ld.shared.f32 	%f147, [_ZZ24default_function_kernel0E20placeholder_d_shared+100];
	ld.shared.f32 	%f148, [%r5+100];
	fma.rn.f32 	%f149, %f147, %f148, %f146;
	ld.shared.f32 	%f150, [_ZZ24default_function_kernel0E20placeholder_d_shared+104];
	ld.shared.f32 	%f151, [%r5+104];
	fma.rn.f32 	%f152, %f150, %f151, %f149;
	ld.shared.f32 	%f153, [_ZZ24default_function_kernel0E20placeholder_d_shared+108];
	ld.shared.f32 	%f154, [%r5+108];
	fma.rn.f32 	%f155, %f153, %f154, %f152;
	ld.shared.f32 	%f156, [_ZZ24default_function_kernel0E20placeholder_d_shared+112];
	ld.shared.f32 	%f157, [%r5+112];
	fma.rn.f32 	%f158, %f156, %f157, %f155;
	ld.shared.f32 	%f159, [_ZZ24default_function_kernel0E20placeholder_d_shared+116];
	ld.shared.f32 	%f160, [%r5+116];
	fma.rn.f32 	%f161, %f159, %f160, %f158;
	ld.shared.f32 	%f162, [_ZZ24default_function_kernel0E20placeholder_d_shared+120];
	ld.shared.f32 	%f163, [%r5+120];
	fma.rn.f32 	%f164, %f162, %f163, %f161;
	ld.shared.f32 	%f165, [_ZZ24default_function_kernel0E20placeholder_d_shared+124];
	ld.shared.f32 	%f166, [%r5+124];
	fma.rn.f32 	%f167, %f165, %f166, %f164;
	ld.shared.f32 	%f168, [_ZZ24default_function_kernel0E20placeholder_d_shared+128];
	ld.shared.f32 	%f169, [%r5+128];
	fma.rn.f32 	%f170, %f168, %f169, %f167;
	ld.shared.f32 	%f171, [_ZZ24default_function_kernel0E20placeholder_d_shared+132];
	ld.shared.f32 	%f172, [%r5+132];
	fma.rn.f32 	%f173, %f171, %f172, %f170;
	ld.shared.f32 	%f174, [_ZZ24default_function_kernel0E20placeholder_d_shared+136];
	ld.shared.f32 	%f175, [%r5+136];
	fma.rn.f32 	%f176, %f174, %f175, %f173;
	ld.shared.f32 	%f177, [_ZZ24default_function_kernel0E20placeholder_d_shared+140];
	ld.shared.f32 	%f178, [%r5+140];
	fma.rn.f32 	%f179, %f177, %f178, %f176;
	ld.shared.f32 	%f180, [_ZZ24default_function_kernel0E20placeholder_d_shared+144];
	ld.shared.f32 	%f181, [%r5+144];
	fma.rn.f32 	%f182, %f180, %f181, %f179;
	ld.shared.f32 	%f183, [_ZZ24default_function_kernel0E20placeholder_d_shared+148];
	ld.shared.f32 	%f184, [%r5+148];
	fma.rn.f32 	%f185, %f183, %f184, %f182;
	ld.shared.f32 	%f186, [_ZZ24default_function_kernel0E20placeholder_d_shared+152];
	ld.shared.f32 	%f187, [%r5+152];
	fma.rn.f32 	%f188, %f186, %f187, %f185;
	ld.shared.f32 	%f189, [_ZZ24default_function_kernel0E20placeholder_d_shared+156];
	ld.shared.f32 	%f190, [%r5+156];
	fma.rn.f32 	%f191, %f189, %f190, %f188;
	ld.shared.f32 	%f192, [_ZZ24default_function_kernel0E20placeholder_d_shared+160];
	ld.shared.f32 	%f193, [%r5+160];
	fma.rn.f32 	%f194, %f192, %f193, %f191;
	ld.shared.f32 	%f195, [_ZZ24default_function_kernel0E20placeholder_d_shared+164];
	ld.shared.f32 	%f196, [%r5+164];
	fma.rn.f32 	%f197, %f195, %f196, %f194;
	ld.shared.f32 	%f198, [_ZZ24default_function_kernel0E20placeholder_d_shared+168];
	ld.shared.f32 	%f199, [%r5+168];
	fma.rn.f32 	%f200, %f198, %f199, %f197;
	ld.shared.f32 	%f201, [_ZZ24default_function_kernel0E20placeholder_d_shared+172];
	ld.shared.f32 	%f202, [%r5+172];
	fma.rn.f32 	%f203, %f201, %f202, %f200;
	ld.shared.f32 	%f204, [_ZZ24default_function_kernel0E20placeholder_d_shared+176];
	ld.shared.f32 	%f205, [%r5+176];
	fma.rn.f32 	%f206, %f204, %f205, %f203;
	ld.shared.f32 	%f207, [_ZZ24default_function_kernel0E20placeholder_d_shared+180];
	ld.shared.f32 	%f208, [%r5+180];
	fma.rn.f32 	%f209, %f207, %f208, %f206;
	ld.shared.f32 	%f210, [_ZZ24default_function_kernel0E20placeholder_d_shared+184];
	ld.shared.f32 	%f211, [%r5+184];
	fma.rn.f32 	%f212, %f210, %f211, %f209;
	ld.shared.f32 	%f213, [_ZZ24default_function_kernel0E20placeholder_d_shared+188];
	ld.shared.f32 	%f214, [%r5+188];
	fma.rn.f32 	%f215, %f213, %f214, %f212;
	ld.shared.f32 	%f216, [_ZZ24default_function_kernel0E20placeholder_d_shared+192];
	ld.shared.f32 	%f217, [%r5+192];
	fma.rn.f32 	%f218, %f216, %f217, %f215;
	ld.shared.f32 	%f219, [_ZZ24default_function_kernel0E20placeholder_d_shared+196];
	ld.shared.f32 	%f220, [%r5+196];
	fma.rn.f32 	%f221, %f219, %f220, %f218;
	ld.shared.f32 	%f222, [_ZZ24default_function_kernel0E20placeholder_d_shared+200];
	ld.shared.f32 	%f223, [%r5+200];
	fma.rn.f32 	%f224, %f222, %f223, %f221;
	ld.shared.f32 	%f225, [_ZZ24default_function_kernel0E20placeholder_d_shared+204];
	ld.shared.f32 	%f226, [%r5+204];
	fma.rn.f32 	%f227, %f225, %f226, %f224;
	ld.shared.f32 	%f228, [_ZZ24default_function_kernel0E20placeholder_d_shared+208];
	ld.shared.f32 	%f229, [%r5+208];
	fma.rn.f32 	%f230, %f228, %f229, %f227;
	ld.shared.f32 	%f231, [_ZZ24default_function_kernel0E20placeholder_d_shared+212];
	ld.shared.f32 	%f232, [%r5+212];
	fma.rn.f32 	%f233, %f231, %f232, %f230;
	ld.shared.f32 	%f234, [_ZZ24default_function_kernel0E20placeholder_d_shared+216];
	ld.shared.f32 	%f235, [%r5+216];
	fma.rn.f32 	%f236, %f234, %f235, %f233;
	ld.shared.f32 	%f237, [_ZZ24default_function_kernel0E20placeholder_d_shared+220];
	ld.shared.f32 	%f238, [%r5+220];
	fma.rn.f32 	%f239, %f237, %f238, %f236;
	ld.shared.f32 	%f240, [_ZZ24default_function_kernel0E20placeholder_d_shared+224];
	ld.shared.f32 	%f241, [%r5+224];
	fma.rn.f32 	%f242, %f240, %f241, %f239;
	ld.shared.f32 	%f243, [_ZZ24default_function_kernel0E20placeholder_d_shared+228];
	ld.shared.f32 	%f244, [%r5+228];
	fma.rn.f32 	%f245, %f243, %f244, %f242;
	ld.shared.f32 	%f246, [_ZZ24default_function_kernel0E20placeholder_d_shared+232];
	ld.shared.f32 	%f247, [%r5+232];
	fma.rn.f32 	%f248, %f246, %f247, %f245;
	ld.shared.f32 	%f249, [_ZZ24default_function_kernel0E20placeholder_d_shared+236];
	ld.shared.f32 	%f250, [%r5+236];
	fma.rn.f32 	%f251, %f249, %f250, %f248;
	ld.shared.f32 	%f252, [_ZZ24default_function_kernel0E20placeholder_d_shared+240];
	ld.shared.f32 	%f253, [%r5+240];
	fma.rn.f32 	%f254, %f252, %f253, %f251;
	ld.shared.f32 	%f255, [_ZZ24default_function_kernel0E20placeholder_d_shared+244];
	ld.shared.f32 	%f256, [%r5+244];
	fma.rn.f32 	%f257, %f255, %f256, %f254;
	ld.shared.f32 	%f258, [_ZZ24default_function_kernel0E20placeholder_d_shared+248];
	ld.shared.f32 	%f259, [%r5+248];
	fma.rn.f32 	%f260, %f258, %f259, %f257;
	ld.shared.f32 	%f261, [_ZZ24default_function_kernel0E20placeholder_d_shared+252];
	ld.shared.f32 	%f262, [%r5+252];
	fma.rn.f32 	%f263, %f261, %f262, %f260;
	add.s32 	%r22, %r22, 1;
	add.s64 	%rd20, %rd20, 256;
	add.s64 	%rd19, %rd19, 256;
	setp.ne.s32 	%p1, %r22, 16;
	@%p1 bra 	$L__BB0_1;
	cvta.to.global.u64 	%rd16, %rd7;
	shl.b32 	%r20, %r3, 4;
	or.b32  	%r21, %r20, %r1;
	mul.wide.u32 	%rd17, %r21, 4;
	add.s64 	%rd18, %rd16, %rd17;
	st.global.f32 	[%rd18], %f263;
	ret;

}


// ===== COMPILED SASS (sm_100) =====

	.target	sm_100

	.elftype	@"ET_EXEC"


//--------------------- .note.nv.tkinfo           --------------------------
	.section	.note.nv.tkinfo,"",@"SHT_NOTE"
	.sectionflags	@"SHF_NOTE_NV_TKINFO"
	.tkinfo
        /*0018*/ 	.word	0x00000002
        /*0030*/ 	.string	""
        /*0030*/ 	.string	"ptxas"
        /*0030*/ 	.string	"Cuda compilation tools, release 13.0, V13.0.88"
        /*0030*/ 	.string	"Build cuda_13.0.r13.0/compiler.36424714_0"
        /*0030*/ 	.string	"-arch sm_100 -m 64 "



//--------------------- .note.nv.cuinfo           --------------------------
	.section	.note.nv.cuinfo,"",@"SHT_NOTE"
	.sectionflags	@"SHF_NOTE_NV_CUINFO"
        /*0018*/ 	.short	0x0002
        /*001a*/ 	.short	0x0064
        /*001c*/ 	.short	0x0082
	.zero		2


//--------------------- .nv.info                  --------------------------
	.section	.nv.info,"",@"SHT_CUDA_INFO"
	.align	4


	//----- nvinfo : EIATTR_REGCOUNT
	.align		4
        /*0000*/ 	.byte	0x04, 0x2f
        /*0002*/ 	.short	(.L_1 - .L_0)
	.align		4
.L_0:
        /*0004*/ 	.word	index@(default_function_kernel0)
        /*0008*/ 	.word	0x0000003e


	//----- nvinfo : EIATTR_FRAME_SIZE
	.align		4
.L_1:
        /*000c*/ 	.byte	0x04, 0x11
        /*000e*/ 	.short	(.L_3 - .L_2)
	.align		4
.L_2:
        /*0010*/ 	.word	index@(default_function_kernel0)
        /*0014*/ 	.word	0x00000000


	//----- nvinfo : EIATTR_MIN_STACK_SIZE
	.align		4
.L_3:
        /*0018*/ 	.byte	0x04, 0x12
        /*001a*/ 	.short	(.L_5 - .L_4)
	.align		4
.L_4:
        /*001c*/ 	.word	index@(default_function_kernel0)
        /*0020*/ 	.word	0x00000000
.L_5:


//--------------------- .nv.compat                --------------------------
	.section	.nv.compat,"",@"SHT_CUDA_COMPAT_INFO"
	.align	4
        /*0000*/ 	.byte	0x02, 0x09, 0x00, 0x00, 0x02, 0x02, 0x01, 0x00, 0x02, 0x05, 0x05, 0x00, 0x03, 0x07, 0x01, 0x01
        /*0010*/ 	.byte	0x02, 0x03, 0x00, 0x00, 0x02, 0x06, 0x01, 0x00, 0x04, 0x0b, 0x08, 0x00, 0x09, 0x00, 0x00, 0x00
        /*0020*/ 	.byte	0x00, 0x00, 0x00, 0x00


//--------------------- .nv.info.default_function_kernel0 --------------------------
	.section	.nv.info.default_function_kernel0,"",@"SHT_CUDA_INFO"
	.sectionflags	@""
	.align	4


	//----- nvinfo : EIATTR_CUDA_API_VERSION
	.align		4
        /*0000*/ 	.byte	0x04, 0x37
        /*0002*/ 	.short	(.L_7 - .L_6)
.L_6:
        /*0004*/ 	.word	0x00000082


	//----- nvinfo : EIATTR_KPARAM_INFO
	.align		4
.L_7:
        /*0008*/ 	.byte	0x04, 0x17
        /*000a*/ 	.short	(.L_9 - .L_8)
.L_8:
        /*000c*/ 	.word	0x00000000
        /*0010*/ 	.short	0x0002
        /*0012*/ 	.short	0x0010
        /*0014*/ 	.byte	0x00, 0xf5, 0x21, 0x00


	//----- nvinfo : EIATTR_KPARAM_INFO
	.align		4
.L_9:
        /*0018*/ 	.byte	0x04, 0x17
        /*001a*/ 	.short	(.L_11 - .L_10)
.L_10:
        /*001c*/ 	.word	0x00000000
        /*0020*/ 	.short	0x0001
        /*0022*/ 	.short	0x0008
        /*0024*/ 	.byte	0x00, 0xf5, 0x21, 0x00


	//----- nvinfo : EIATTR_KPARAM_INFO
	.align		4
.L_11:
        /*0028*/ 	.byte	0x04, 0x17
        /*002a*/ 	.short	(.L_13 - .L_12)
.L_12:
        /*002c*/ 	.word	0x00000000
        /*0030*/ 	.short	0x0000
        /*0032*/ 	.short	0x0000
        /*0034*/ 	.byte	0x00, 0xf5, 0x21, 0x00


	//----- nvinfo : EIATTR_SPARSE_MMA_MASK
	.align		4
.L_13:
        /*0038*/ 	.byte	0x03, 0x50
        /*003a*/ 	.short	0x0000


	//----- nvinfo : EIATTR_MAXREG_COUNT
	.align		4
        /*003c*/ 	.byte	0x03, 0x1b
        /*003e*/ 	.short	0x00ff


	//----- nvinfo : EIATTR_NUM_BARRIERS
	.align		4
        /*0040*/ 	.byte	0x02, 0x4c
        /*0042*/ 	.byte	0x01
	.zero		1


	//----- nvinfo : EIATTR_MERCURY_ISA_VERSION
	.align		4
        /*0044*/ 	.byte	0x03, 0x5f
        /*0046*/ 	.short	0x0101


	//----- nvinfo : EIATTR_VRC_CTA_INIT_COUNT
	.align		4
        /*0048*/ 	.byte	0x02, 0x4a
	.zero		1
	.zero		1


	//----- nvinfo : EIATTR_EXIT_INSTR_OFFSETS
	.align		4
        /*004c*/ 	.byte	0x04, 0x1c
        /*004e*/ 	.short	(.L_15 - .L_14)


	//   ....[0]....
.L_14:
        /*0050*/ 	.word	0x00000ae0


	//----- nvinfo : EIATTR_MAX_THREADS
	.align		4
.L_15:
        /*0054*/ 	.byte	0x04, 0x05
        /*0056*/ 	.short	(.L_17 - .L_16)
.L_16:
        /*0058*/ 	.word	0x00000010
        /*005c*/ 	.word	0x00000001
        /*0060*/ 	.word	0x00000001


	//----- nvinfo : EIATTR_CBANK_PARAM_SIZE
	.align		4
.L_17:
        /*0064*/ 	.byte	0x03, 0x19
        /*0066*/ 	.short	0x0018


	//----- nvinfo : EIATTR_PARAM_CBANK
	.align		4
        /*0068*/ 	.byte	0x04, 0x0a
        /*006a*/ 	.short	(.L_19 - .L_18)
	.align		4
.L_18:
        /*006c*/ 	.word	index@(.nv.constant0.default_function_kernel0)
        /*0070*/ 	.short	0x0380
        /*0072*/ 	.short	0x0018


	//----- nvinfo : EIATTR_SW_WAR
	.align		4
.L_19:
        /*0074*/ 	.byte	0x04, 0x36
        /*0076*/ 	.short	(.L_21 - .L_20)
.L_20:
        /*0078*/ 	.word	0x00000008
.L_21:


//--------------------- .nv.callgraph             --------------------------
	.section	.nv.callgraph,"",@"SHT_CUDA_CALLGRAPH"
	.align	4
	.sectionentsize	8
	.align		4
        /*0000*/ 	.word	0x00000000
	.align		4
        /*0004*/ 	.word	0xffffffff
	.align		4
        /*0008*/ 	.word	0x00000000
	.align		4
        /*000c*/ 	.word	0xfffffffe
	.align		4
        /*0010*/ 	.word	0x00000000
	.align		4
        /*0014*/ 	.word	0xfffffffd
	.align		4
        /*0018*/ 	.word	0x00000000
	.align		4
        /*001c*/ 	.word	0xfffffffc


//--------------------- .text.default_function_kernel0 --------------------------
	.section	.text.default_function_kernel0,"ax",@progbits
	.align	128
        .global         default_function_kernel0
        .type           default_function_kernel0,@function
        .size           default_function_kernel0,(.L_x_2 - default_function_kernel0)
        .other          default_function_kernel0,@"STO_CUDA_ENTRY STV_DEFAULT"
default_function_kernel0:
.text.default_function_kernel0:
[----:B------:R-:W-:Y:S01]  /*0000*/  LDC R1, c[0x0][0x37c] ;  /* 0x0000df00ff017b82 */ /* 0x000fe20000000800 */
[----:B------:R-:W0:Y:S07]  /*0010*/  S2R R0, SR_CTAID.X ;  /* 0x0000000000007919 */ /* 0x000e2e0000002500 */
[----:B------:R-:W1:Y:S01]  /*0020*/  S2UR UR7, SR_CgaCtaId ;  /* 0x00000000000779c3 */ /* 0x000e620000008800 */
[----:B------:R-:W-:Y:S01]  /*0030*/  UMOV UR4, 0x400 ;  /* 0x0000040000047882 */ /* 0x000fe20000000000 */
[----:B------:R-:W-:Y:S01]  /*0040*/  HFMA2 R59, -RZ, RZ, 0, 0 ;  /* 0x00000000ff3b7431 */ /* 0x000fe200000001ff */
[----:B------:R-:W2:Y:S01]  /*0050*/  S2R R2, SR_TID.X ;  /* 0x0000000000027919 */ /* 0x000ea20000002100 */
[----:B------:R-:W-:Y:S01]  /*0060*/  UIADD3 UR5, UPT, UPT, UR4, 0x100, URZ ;  /* 0x0000010004057890 */ /* 0x000fe2000fffe0ff */
[----:B------:R-:W3:Y:S03]  /*0070*/  LDCU.64 UR8, c[0x0][0x358] ;  /* 0x00006b00ff0877ac */ /* 0x000ee60008000a00 */
[----:B------:R-:W4:Y:S08]  /*0080*/  LDC.64 R4, c[0x0][0x380] ;  /* 0x0000e000ff047b82 */ /* 0x000f300000000a00 */
[----:B------:R-:W5:Y:S01]  /*0090*/  LDC.64 R6, c[0x0][0x388] ;  /* 0x0000e200ff067b82 */ /* 0x000f620000000a00 */
[----:B-1----:R-:W-:-:S02]  /*00a0*/  ULEA UR6, UR7, UR5, 0x18 ;  /* 0x0000000507067291 */ /* 0x002fc4000f8ec0ff */
[----:B------:R-:W-:-:S03]  /*00b0*/  ULEA UR5, UR7, UR4, 0x18 ;  /* 0x0000000407057291 */ /* 0x000fc6000f8ec0ff */
[----:B------:R-:W-:Y:S01]  /*00c0*/  UMOV UR4, URZ ;  /* 0x000000ff00047c82 */ /* 0x000fe20008000000 */
[C---:B0-----:R-:W-:Y:S02]  /*00d0*/  SHF.L.U32 R3, R0.reuse, 0x5, RZ ;  /* 0x0000000500037819 */ /* 0x041fe400000006ff */
[----:B------:R-:W-:Y:S02]  /*00e0*/  SHF.L.U32 R9, R0, 0xe, RZ ;  /* 0x0000000e00097819 */ /* 0x000fe400000006ff */
[C---:B--2---:R-:W-:Y:S02]  /*00f0*/  SHF.L.U32 R8, R2.reuse, 0x1, RZ ;  /* 0x0000000102087819 */ /* 0x044fe400000006ff */
[----:B------:R-:W-:Y:S02]  /*0100*/  SHF.L.U32 R10, R2, 0x2, RZ ;  /* 0x00000002020a7819 */ /* 0x000fe400000006ff */
[----:B------:R-:W-:Y:S02]  /*0110*/  LOP3.LUT R3, R8, 0x7ffffc00, R3, 0xf8, !PT ;  /* 0x7ffffc0008037812 */ /* 0x000fe400078ef803 */
[----:B------:R-:W-:-:S02]  /*0120*/  LOP3.LUT R9, R10, R9, RZ, 0xfc, !PT ;  /* 0x000000090a097212 */ /* 0x000fc400078efcff */
[C---:B------:R-:W-:Y:S01]  /*0130*/  LEA R53, R2.reuse, UR5, 0x3 ;  /* 0x0000000502357c11 */ /* 0x040fe2000f8e18ff */
[----:B----4-:R-:W-:Y:S01]  /*0140*/  IMAD.WIDE.U32 R4, R3, 0x4, R4 ;  /* 0x0000000403047825 */ /* 0x010fe200078e0004 */
[----:B------:R-:W-:-:S03]  /*0150*/  LEA R3, R2, UR6, 0x4 ;  /* 0x0000000602037c11 */ /* 0x000fc6000f8e20ff */
[----:B-----5:R-:W-:Y:S01]  /*0160*/  IMAD.WIDE.U32 R6, R9, 0x4, R6 ;  /* 0x0000000409067825 */ /* 0x020fe200078e0006 */
[----:B------:R-:W-:-:S03]  /*0170*/  IADD3 R56, P0, PT, R4, 0x80, RZ ;  /* 0x0000008004387810 */ /* 0x000fc60007f1e0ff */
[----:B------:R-:W-:Y:S01]  /*0180*/  IMAD R52, R2, 0xf0, R3 ;  /* 0x000000f002347824 */ /* 0x000fe200078e0203 */
[----:B------:R-:W-:Y:S02]  /*0190*/  IADD3 R54, P1, PT, R6, 0x8000, RZ ;  /* 0x0000800006367810 */ /* 0x000fe40007f3e0ff */
[----:B------:R-:W-:Y:S02]  /*01a0*/  IADD3.X R57, PT, PT, RZ, R5, RZ, P0, !PT ;  /* 0x00000005ff397210 */ /* 0x000fe400007fe4ff */
[----:B---3--:R-:W-:-:S09]  /*01b0*/  IADD3.X R55, PT, PT, RZ, R7, RZ, P1, !PT ;  /* 0x00000007ff377210 */ /* 0x008fd20000ffe4ff */
.L_x_0:
[----:B------:R-:W2:Y:S04]  /*01c0*/  LDG.E.64.CONSTANT R24, desc[UR8][R56.64+-0x80] ;  /* 0xffff800838187981 */ /* 0x000ea8000c1e9b00 */
[----:B------:R-:W3:Y:S04]  /*01d0*/  LDG.E.64.CONSTANT R28, desc[UR8][R56.64] ;  /* 0x00000008381c7981 */ /* 0x000ee8000c1e9b00 */
[----:B------:R-:W4:Y:S04]  /*01e0*/  LDG.E.128.CONSTANT R32, desc[UR8][R54.64+-0x8000] ;  /* 0xff80000836207981 */ /* 0x000f28000c1e9d00 */
[----:B------:R-:W5:Y:S04]  /*01f0*/  LDG.E.128.CONSTANT R36, desc[UR8][R54.64+-0x7000] ;  /* 0xff90000836247981 */ /* 0x000f68000c1e9d00 */
[----:B------:R-:W5:Y:S04]  /*0200*/  LDG.E.128.CONSTANT R40, desc[UR8][R54.64+-0x6000] ;  /* 0xffa0000836287981 */ /* 0x000f68000c1e9d00 */
[----:B------:R-:W5:Y:S01]  /*0210*/  LDG.E.128.CONSTANT R44, desc[UR8][R54.64+-0x5000] ;  /* 0xffb00008362c7981 */ /* 0x000f62000c1e9d00 */
[----:B------:R-:W-:Y:S06]  /*0220*/  BAR.SYNC.DEFER_BLOCKING 0x0 ;  /* 0x0000000000007b1d */ /* 0x000fec0000010000 */
[----:B------:R-:W5:Y:S04]  /*0230*/  LDG.E.128.CONSTANT R4, desc[UR8][R54.64+-0x4000] ;  /* 0xffc0000836047981 */ /* 0x000f68000c1e9d00 */
[----:B------:R-:W5:Y:S04]  /*0240*/  LDG.E.128.CONSTANT R8, desc[UR8][R54.64+-0x3000] ;  /* 0xffd0000836087981 */ /* 0x000f68000c1e9d00 */
[----:B------:R-:W5:Y:S04]  /*0250*/  LDG.E.128.CONSTANT R12, desc[UR8][R54.64+-0x2000] ;  /* 0xffe00008360c7981 */ /* 0x000f68000c1e9d00 */
[----:B------:R-:W5:Y:S04]  /*0260*/  LDG.E.128.CONSTANT R16, desc[UR8][R54.64+-0x1000] ;  /* 0xfff0000836107981 */ /* 0x000f68000c1e9d00 */
[----:B------:R-:W5:Y:S04]  /*0270*/  LDG.E.128.CONSTANT R20, desc[UR8][R54.64] ;  /* 0x0000000836147981 */ /* 0x000f68000c1e9d00 */
[----:B------:R-:W5:Y:S04]  /*0280*/  LDG.E.128.CONSTANT R48, desc[UR8][R54.64+0x7000] ;  /* 0x0070000836307981 */ /* 0x000f68000c1e9d00 */
[----:B--2---:R0:W-:Y:S04]  /*0290*/  STS.64 [R53], R24 ;  /* 0x0000001835007388 */ /* 0x0041e80000000a00 */
[----:B---3--:R1:W-:Y:S04]  /*02a0*/  STS.64 [R53+0x80], R28 ;  /* 0x0000801c35007388 */ /* 0x0083e80000000a00 */
[----:B----4-:R2:W-:Y:S04]  /*02b0*/  STS.128 [R3], R32 ;  /* 0x0000002003007388 */ /* 0x0105e80000000c00 */
[----:B-----5:R3:W-:Y:S04]  /*02c0*/  STS.128 [R3+0x100], R36 ;  /* 0x0001002403007388 */ /* 0x0207e80000000c00 */
[----:B------:R4:W-:Y:S04]  /*02d0*/  STS.128 [R3+0x200], R40 ;  /* 0x0002002803007388 */ /* 0x0009e80000000c00 */
[----:B------:R5:W-:Y:S04]  /*02e0*/  STS.128 [R3+0x300], R44 ;  /* 0x0003002c03007388 */ /* 0x000be80000000c00 */
[----:B0-----:R-:W5:Y:S04]  /*02f0*/  LDG.E.128.CONSTANT R24, desc[UR8][R54.64+0x1000] ;  /* 0x0010000836187981 */ /* 0x001f68000c1e9d00 */
[----:B-1----:R-:W5:Y:S04]  /*0300*/  LDG.E.128.CONSTANT R28, desc[UR8][R54.64+0x2000] ;  /* 0x00200008361c7981 */ /* 0x002f68000c1e9d00 */
[----:B--2---:R-:W2:Y:S04]  /*0310*/  LDG.E.128.CONSTANT R32, desc[UR8][R54.64+0x3000] ;  /* 0x0030000836207981 */ /* 0x004ea8000c1e9d00 */
[----:B---3--:R-:W3:Y:S04]  /*0320*/  LDG.E.128.CONSTANT R36, desc[UR8][R54.64+0x4000] ;  /* 0x0040000836247981 */ /* 0x008ee8000c1e9d00 */
[----:B----4-:R-:W4:Y:S04]  /*0330*/  LDG.E.128.CONSTANT R40, desc[UR8][R54.64+0x5000] ;  /* 0x0050000836287981 */ /* 0x010f28000c1e9d00 */
[----:B-----5:R-:W5:Y:S04]  /*0340*/  LDG.E.128.CONSTANT R44, desc[UR8][R54.64+0x6000] ;  /* 0x00600008362c7981 */ /* 0x020f68000c1e9d00 */
[----:B------:R-:W-:Y:S04]  /*0350*/  STS.128 [R3+0x400], R4 ;  /* 0x0004000403007388 */ /* 0x000fe80000000c00 */
[----:B------:R-:W-:Y:S04]  /*0360*/  STS.128 [R3+0x500], R8 ;  /* 0x0005000803007388 */ /* 0x000fe80000000c00 */
[----:B------:R-:W-:Y:S04]  /*0370*/  STS.128 [R3+0x600], R12 ;  /* 0x0006000c03007388 */ /* 0x000fe80000000c00 */
[----:B------:R-:W-:Y:S04]  /*0380*/  STS.128 [R3+0x700], R16 ;  /* 0x0007001003007388 */ /* 0x000fe80000000c00 */
[----:B------:R-:W-:Y:S04]  /*0390*/  STS.128 [R3+0x800], R20 ;  /* 0x0008001403007388 */ /* 0x000fe80000000c00 */
[----:B------:R-:W-:Y:S04]  /*03a0*/  STS.128 [R3+0xf00], R48 ;  /* 0x000f003003007388 */ /* 0x000fe80000000c00 */
[----:B------:R-:W-:Y:S04]  /*03b0*/  STS.128 [R3+0x900], R24 ;  /* 0x0009001803007388 */ /* 0x000fe80000000c00 */
[----:B------:R-:W-:Y:S04]  /*03c0*/  STS.128 [R3+0xa00], R28 ;  /* 0x000a001c03007388 */ /* 0x000fe80000000c00 */
[----:B--2---:R-:W-:Y:S04]  /*03d0*/  STS.128 [R3+0xb00], R32 ;  /* 0x000b002003007388 */ /* 0x004fe80000000c00 */
[----:B---3--:R-:W-:Y:S04]  /*03e0*/  STS.128 [R3+0xc00], R36 ;  /* 0x000c002403007388 */ /* 0x008fe80000000c00 */
[----:B----4-:R-:W-:Y:S04]  /*03f0*/  STS.128 [R3+0xd00], R40 ;  /* 0x000d002803007388 */ /* 0x010fe80000000c00 */
[----:B-----5:R-:W-:Y:S01]  /*0400*/  STS.128 [R3+0xe00], R44 ;  /* 0x000e002c03007388 */ /* 0x020fe20000000c00 */
[----:B------:R-:W-:Y:S06]  /*0410*/  BAR.SYNC.DEFER_BLOCKING 0x0 ;  /* 0x0000000000007b1d */ /* 0x000fec0000010000 */
[----:B------:R-:W-:Y:S04]  /*0420*/  LDS.128 R4, [UR5] ;  /* 0x00000005ff047984 */ /* 0x000fe80008000c00 */
[----:B------:R-:W0:Y:S04]  /*0430*/  LDS.128 R8, [R52] ;  /* 0x0000000034087984 */ /* 0x000e280000000c00 */
[----:B------:R-:W-:Y:S04]  /*0440*/  LDS.128 R28, [UR5+0x10] ;  /* 0x00001005ff1c7984 */ /* 0x000fe80008000c00 */
[----:B------:R-:W1:Y:S04]  /*0450*/  LDS.128 R32, [R52+0x10] ;  /* 0x0000100034207984 */ /* 0x000e680000000c00 */
[----:B------:R-:W-:Y:S04]  /*0460*/  LDS.128 R12, [UR5+0x20] ;  /* 0x00002005ff0c7984 */ /* 0x000fe80008000c00 */
[----:B------:R-:W2:Y:S04]  /*0470*/  LDS.128 R16, [R52+0x20] ;  /* 0x0000200034107984 */ /* 0x000ea80000000c00 */
[----:B------:R-:W-:Y:S04]  /*0480*/  LDS.128 R20, [UR5+0x30] ;  /* 0x00003005ff147984 */ /* 0x000fe80008000c00 */
[----:B------:R-:W3:Y:S01]  /*0490*/  LDS.128 R24, [R52+0x30] ;  /* 0x0000300034187984 */ /* 0x000ee20000000c00 */
[----:B0-----:R-:W-:-:S04]  /*04a0*/  FFMA R4, R4, R8, R59 ;  /* 0x0000000804047223 */ /* 0x001fc8000000003b */
[----:B------:R-:W-:-:S04]  /*04b0*/  FFMA R5, R5, R9, R4 ;  /* 0x0000000905057223 */ /* 0x000fc80000000004 */
[----:B------:R-:W-:-:S04]  /*04c0*/  FFMA R6, R6, R10, R5 ;  /* 0x0000000a06067223 */ /* 0x000fc80000000005 */
[----:B------:R-:W-:Y:S02]  /*04d0*/  FFMA R7, R7, R11, R6 ;  /* 0x0000000b07077223 */ /* 0x000fe40000000006 */
[----:B------:R-:W-:Y:S02]  /*04e0*/  LDS.128 R8, [R52+0x40] ;  /* 0x0000400034087984 */ /* 0x000fe40000000c00 */
[----:B-1----:R-:W-:Y:S02]  /*04f0*/  FFMA R28, R28, R32, R7 ;  /* 0x000000201c1c7223 */ /* 0x002fe40000000007 */
[----:B------:R-:W0:Y:S02]  /*0500*/  LDS.128 R4, [UR5+0x40] ;  /* 0x00004005ff047984 */ /* 0x000e240008000c00 */
[----:B------:R-:W-:-:S04]  /*0510*/  FFMA R29, R29, R33, R28 ;  /* 0x000000211d1d7223 */ /* 0x000fc8000000001c */
[----:B------:R-:W-:-:S04]  /*0520*/  FFMA R30, R30, R34, R29 ;  /* 0x000000221e1e7223 */ /* 0x000fc8000000001d */
[----:B------:R-:W-:Y:S02]  /*0530*/  FFMA R31, R31, R35, R30 ;  /* 0x000000231f1f7223 */ /* 0x000fe4000000001e */
[----:B------:R-:W-:Y:S02]  /*0540*/  LDS.128 R32, [R52+0x50] ;  /* 0x0000500034207984 */ /* 0x000fe40000000c00 */
[----:B--2---:R-:W-:Y:S02]  /*0550*/  FFMA R12, R12, R16, R31 ;  /* 0x000000100c0c7223 */ /* 0x004fe4000000001f */
[----:B------:R-:W1:Y:S02]  /*0560*/  LDS.128 R28, [UR5+0x50] ;  /* 0x00005005ff1c7984 */ /* 0x000e640008000c00 */
[----:B------:R-:W-:-:S04]  /*0570*/  FFMA R13, R13, R17, R12 ;  /* 0x000000110d0d7223 */ /* 0x000fc8000000000c */
[----:B------:R-:W-:-:S04]  /*0580*/  FFMA R14, R14, R18, R13 ;  /* 0x000000120e0e7223 */ /* 0x000fc8000000000d */
[----:B------:R-:W-:Y:S02]  /*0590*/  FFMA R15, R15, R19, R14 ;  /* 0x000000130f0f7223 */ /* 0x000fe4000000000e */
[----:B------:R-:W-:Y:S02]  /*05a0*/  LDS.128 R16, [R52+0x60] ;  /* 0x0000600034107984 */ /* 0x000fe40000000c00 */
[----:B---3--:R-:W-:Y:S02]  /*05b0*/  FFMA R20, R20, R24, R15 ;  /* 0x0000001814147223 */ /* 0x008fe4000000000f */
[----:B------:R-:W2:Y:S02]  /*05c0*/  LDS.128 R12, [UR5+0x60] ;  /* 0x00006005ff0c7984 */ /* 0x000ea40008000c00 */
[----:B------:R-:W-:-:S04]  /*05d0*/  FFMA R21, R21, R25, R20 ;  /* 0x0000001915157223 */ /* 0x000fc80000000014 */
[----:B------:R-:W-:-:S04]  /*05e0*/  FFMA R22, R22, R26, R21 ;  /* 0x0000001a16167223 */ /* 0x000fc80000000015 */
[----:B------:R-:W-:Y:S02]  /*05f0*/  FFMA R23, R23, R27, R22 ;  /* 0x0000001b17177223 */ /* 0x000fe40000000016 */
[----:B------:R-:W-:Y:S02]  /*0600*/  LDS.128 R24, [R52+0x70] ;  /* 0x0000700034187984 */ /* 0x000fe40000000c00 */
[----:B0-----:R-:W-:Y:S02]  /*0610*/  FFMA R4, R4, R8, R23 ;  /* 0x0000000804047223 */ /* 0x001fe40000000017 */
[----:B------:R-:W0:Y:S02]  /*0620*/  LDS.128 R20, [UR5+0x70] ;  /* 0x00007005ff147984 */ /* 0x000e240008000c00 */
[----:B------:R-:W-:-:S04]  /*0630*/  FFMA R5, R5, R9, R4 ;  /* 0x0000000905057223 */ /* 0x000fc80000000004 */
[----:B------:R-:W-:-:S04]  /*0640*/  FFMA R6, R6, R10, R5 ;  /* 0x0000000a06067223 */ /* 0x000fc80000000005 */
[----:B------:R-:W-:Y:S02]  /*0650*/  FFMA R7, R7, R11, R6 ;  /* 0x0000000b07077223 */ /* 0x000fe40000000006 */
[----:B------:R-:W-:Y:S02]  /*0660*/  LDS.128 R8, [R52+0x80] ;  /* 0x0000800034087984 */ /* 0x000fe40000000c00 */
[----:B-1----:R-:W-:Y:S02]  /*0670*/  FFMA R28, R28, R32, R7 ;  /* 0x000000201c1c7223 */ /* 0x002fe40000000007 */
[----:B------:R-:W1:Y:S02]  /*0680*/  LDS.128 R4, [UR5+0x80] ;  /* 0x00008005ff047984 */ /* 0x000e640008000c00 */
[----:B------:R-:W-:-:S04]  /*0690*/  FFMA R29, R29, R33, R28 ;  /* 0x000000211d1d7223 */ /* 0x000fc8000000001c */
[----:B------:R-:W-:-:S04]  /*06a0*/  FFMA R30, R30, R34, R29 ;  /* 0x000000221e1e7223 */ /* 0x000fc8000000001d */
[----:B------:R-:W-:Y:S02]  /*06b0*/  FFMA R31, R31, R35, R30 ;  /* 0x000000231f1f7223 */ /* 0x000fe4000000001e */
[----:B------:R-:W-:Y:S02]  /*06c0*/  LDS.128 R32, [R52+0x90] ;  /* 0x0000900034207984 */ /* 0x000fe40000000c00 */
[----:B--2---:R-:W-:Y:S02]  /*06d0*/  FFMA R12, R12, R16, R31 ;  /* 0x000000100c0c7223 */ /* 0x004fe4000000001f */
[----:B------:R-:W2:Y:S02]  /*06e0*/  LDS.128 R28, [UR5+0x90] ;  /* 0x00009005ff1c7984 */ /* 0x000ea40008000c00 */
[----:B------:R-:W-:-:S04]  /*06f0*/  FFMA R13, R13, R17, R12 ;  /* 0x000000110d0d7223 */ /* 0x000fc8000000000c */
[----:B------:R-:W-:-:S04]  /*0700*/  FFMA R14, R14, R18, R13 ;  /* 0x000000120e0e7223 */ /* 0x000fc8000000000d */
[----:B------:R-:W-:Y:S02]  /*0710*/  FFMA R15, R15, R19, R14 ;  /* 0x000000130f0f7223 */ /* 0x000fe4000000000e */
[----:B------:R-:W-:Y:S02]  /*0720*/  LDS.128 R16, [UR5+0xa0] ;  /* 0x0000a005ff107984 */ /* 0x000fe40008000c00 */
[----:B0-----:R-:W-:Y:S02]  /*0730*/  FFMA R20, R20, R24, R15 ;  /* 0x0000001814147223 */ /* 0x001fe4000000000f */
[----:B------:R-:W0:Y:S02]  /*0740*/  LDS.128 R12, [R52+0xa0] ;  /* 0x0000a000340c7984 */ /* 0x000e240000000c00 */
        /* <DEDUP_REMOVED lines=9> */
[----:B------:R-:W-:Y:S02]  /*07e0*/  LDS.128 R8, [UR5+0xc0] ;  /* 0x0000c005ff087984 */ /* 0x000fe40008000c00 */
[----:B--2---:R-:W-:Y:S02]  /*07f0*/  FFMA R28, R28, R32, R7 ;  /* 0x000000201c1c7223 */ /* 0x004fe40000000007 */
[----:B------:R-:W2:Y:S02]  /*0800*/  LDS.128 R4, [R52+0xc0] ;  /* 0x0000c00034047984 */ /* 0x000ea40000000c00 */
        /* <DEDUP_REMOVED lines=20> */
[----:B------:R-:W-:-:S04]  /*0950*/  FFMA R7, R11, R7, R6 ;  /* 0x000000070b077223 */ /* 0x000fc80000000006 */
[----:B0-----:R-:W-:-:S04]  /*0960*/  FFMA R28, R32, R28, R7 ;  /* 0x0000001c201c7223 */ /* 0x001fc80000000007 */
[----:B------:R-:W-:-:S04]  /*0970*/  FFMA R29, R33, R29, R28 ;  /* 0x0000001d211d7223 */ /* 0x000fc8000000001c */
[----:B------:R-:W-:-:S04]  /*0980*/  FFMA R30, R34, R30, R29 ;  /* 0x0000001e221e7223 */ /* 0x000fc8000000001d */
[----:B------:R-:W-:-:S04]  /*0990*/  FFMA R31, R35, R31, R30 ;  /* 0x0000001f231f7223 */ /* 0x000fc8000000001e */
[----:B-1----:R-:W-:-:S04]  /*09a0*/  FFMA R12, R12, R16, R31 ;  /* 0x000000100c0c7223 */ /* 0x002fc8000000001f */
[----:B------:R-:W-:-:S04]  /*09b0*/  FFMA R13, R13, R17, R12 ;  /* 0x000000110d0d7223 */ /* 0x000fc8000000000c */
[----:B------:R-:W-:Y:S01]  /*09c0*/  FFMA R14, R14, R18, R13 ;  /* 0x000000120e0e7223 */ /* 0x000fe2000000000d */
[----:B------:R-:W-:-:S03]  /*09d0*/  UIADD3 UR4, UPT, UPT, UR4, 0x1, URZ ;  /* 0x0000000104047890 */ /* 0x000fc6000fffe0ff */
[----:B------:R-:W-:Y:S01]  /*09e0*/  FFMA R15, R15, R19, R14 ;  /* 0x000000130f0f7223 */ /* 0x000fe2000000000e */
[----:B------:R-:W-:-:S03]  /*09f0*/  UISETP.NE.AND UP0, UPT, UR4, 0x10, UPT ;  /* 0x000000100400788c */ /* 0x000fc6000bf05270 */
[----:B--2---:R-:W-:-:S04]  /*0a00*/  FFMA R20, R20, R24, R15 ;  /* 0x0000001814147223 */ /* 0x004fc8000000000f */
[----:B------:R-:W-:Y:S01]  /*0a10*/  FFMA R21, R21, R25, R20 ;  /* 0x0000001915157223 */ /* 0x000fe20000000014 */
[----:B------:R-:W-:Y:S02]  /*0a20*/  IADD3 R56, P0, PT, R56, 0x100, RZ ;  /* 0x0000010038387810 */ /* 0x000fe40007f1e0ff */
[----:B------:R-:W-:Y:S01]  /*0a30*/  IADD3 R54, P1, PT, R54, 0x100, RZ ;  /* 0x0000010036367810 */ /* 0x000fe20007f3e0ff */
[----:B------:R-:W-:Y:S01]  /*0a40*/  FFMA R22, R22, R26, R21 ;  /* 0x0000001a16167223 */ /* 0x000fe20000000015 */
[----:B------:R-:W-:Y:S02]  /*0a50*/  IADD3.X R57, PT, PT, RZ, R57, RZ, P0, !PT ;  /* 0x00000039ff397210 */ /* 0x000fe400007fe4ff */
[----:B------:R-:W-:Y:S01]  /*0a60*/  IADD3.X R55, PT, PT, RZ, R55, RZ, P1, !PT ;  /* 0x00000037ff377210 */ /* 0x000fe20000ffe4ff */
[----:B------:R-:W-:Y:S01]  /*0a70*/  FFMA R59, R23, R27, R22 ;  /* 0x0000001b173b7223 */ /* 0x000fe20000000016 */
[----:B------:R-:W-:Y:S07]  /*0a80*/  BRA.U UP0, `(.L_x_0) ;  /* 0xfffffff500cc7547 */ /* 0x000fee000b83ffff */
[----:B------:R-:W0:Y:S01]  /*0a90*/  LDC.64 R4, c[0x0][0x390] ;  /* 0x0000e400ff047b82 */ /* 0x000e220000000a00 */
[----:B------:R-:W-:-:S04]  /*0aa0*/  SHF.L.U32 R3, R0, 0x4, RZ ;  /* 0x0000000400037819 */ /* 0x000fc800000006ff */
[----:B------:R-:W-:-:S05]  /*0ab0*/  LOP3.LUT R3, R3, R2, RZ, 0xfc, !PT ;  /* 0x0000000203037212 */ /* 0x000fca00078efcff */
[----:B0-----:R-:W-:-:S05]  /*0ac0*/  IMAD.WIDE.U32 R2, R3, 0x4, R4 ;  /* 0x0000000403027825 */ /* 0x001fca00078e0004 */
[----:B------:R-:W-:Y:S01]  /*0ad0*/  STG.E desc[UR8][R2.64], R59 ;  /* 0x0000003b02007986 */ /* 0x000fe2000c101908 */
[----:B------:R-:W-:Y:S05]  /*0ae0*/  EXIT ;  /* 0x000000000000794d */ /* 0x000fea0003800000 */
.L_x_1:
[----:B------:R-:W-:-:S00]  /*0af0*/  BRA `(.L_x_1) ;  /* 0xfffffffc00fc7947 */ /* 0x000fc0000383ffff */
[----:B------:R-:W-:-:S00]  /*0b00*/  NOP ;  /* 0x0000000000007918 */ /* 0x000fc00000000000 */
[----:B------:R-:W-:-:S00]  /*0b10*/  NOP ;  /* 0x0000000000007918 */ /* 0x000fc00000000000 */
[----:B------:R-:W-:-:S00]  /*0b20*/  NOP ;  /* 0x0000000000007918 */ /* 0x000fc00000000000 */
[----:B------:R-:W-:-:S00]  /*0b30*/  NOP ;  /* 0x0000000000007918 */ /* 0x000fc00000000000 */
[----:B------:R-:W-:-:S00]  /*0b40*/  NOP ;  /* 0x0000000000007918 */ /* 0x000fc00000000000 */
[----:B------:R-:W-:-:S00]  /*0b50*/  NOP ;  /* 0x0000000000007918 */ /* 0x000fc00000000000 */
[----:B------:R-:W-:-:S00]  /*0b60*/  NOP ;  /* 0x0000000000007918 */ /* 0x000fc00000000000 */
[----:B------:R-:W-:-:S00]  /*0b70*/  NOP ;  /* 0x0000000000007918 */ /* 0x000fc00000000000 */
.L_x_2:


//--------------------- .nv.shared.default_function_kernel0 --------------------------
	.section	.nv.shared.default_function_kernel0,"aw",@nobits
	.sectionflags	@""
	.align	4
.nv.shared.default_function_kernel0:
	.zero		5376


//--------------------- .nv.shared.reserved.0     --------------------------
	.section	.nv.shared.reserved.0,"aw",@nobits
	.weak		__nv_reservedSMEM_offset_0_alias
	.size		__nv_reservedSMEM_offset_0_alias, 0, 64
	.other		__nv_reservedSMEM_offset_0_alias,@"STO_CUDA_RESERVED_SHARED STV_DEFAULT"
__nv_reservedSMEM_offset_0_alias:
	.zero		0
	.zero		64


//--------------------- .nv.constant0.default_function_kernel0 --------------------------
	.section	.nv.constant0.default_function_kernel0,"a",@progbits
	.sectionflags	@""
	.align	4
.nv.constant0.default_function_kernel0:
	.zero		920


//--------------------- SYMBOLS --------------------------

	.type		.nv.reservedSmem.offset0,@object
	.size		.nv.reservedSmem.offset0,0x4
	.type		.nv.reservedSmem.cap,@object
	.size		.nv.reservedSmem.cap,0x4
